	.headerflags	@"EF_CUDA_TEXMODE_UNIFIED EF_CUDA_64BIT_ADDRESS EF_CUDA_ACCELERATORS EF_CUDA_SM90 EF_CUDA_VIRTUAL_SM(EF_CUDA_SM90)"
	.elftype	@"ET_EXEC"


//--------------------- .nv.info                  --------------------------
	.section	.nv.info,"",@"SHT_CUDA_INFO"
	.align	4


	//----- nvinfo : EIATTR_REGCOUNT
	.align		4
        /*0000*/ 	.byte	0x04, 0x2f
        /*0002*/ 	.short	(.L_1 - .L_0)
	.align		4
.L_0:
        /*0004*/ 	.word	index@(triton_poi_fused_add_3)
        /*0008*/ 	.word	0x0000000e


	//----- nvinfo : EIATTR_MIN_STACK_SIZE
	.align		4
.L_1:
        /*000c*/ 	.byte	0x04, 0x12
        /*000e*/ 	.short	(.L_3 - .L_2)
	.align		4
.L_2:
        /*0010*/ 	.word	index@(triton_poi_fused_add_3)
        /*0014*/ 	.word	0x00000000


	//----- nvinfo : EIATTR_FRAME_SIZE
	.align		4
.L_3:
        /*0018*/ 	.byte	0x04, 0x11
        /*001a*/ 	.short	(.L_5 - .L_4)
	.align		4
.L_4:
        /*001c*/ 	.word	index@(triton_poi_fused_add_3)
        /*0020*/ 	.word	0x00000000


	//----- nvinfo : EIATTR_MIN_STACK_SIZE
	.align		4
.L_5:
        /*0024*/ 	.byte	0x04, 0x12
        /*0026*/ 	.short	(.L_7 - .L_6)
	.align		4
.L_6:
        /*0028*/ 	.word	index@(triton_poi_fused_add_3)
        /*002c*/ 	.word	0x00000000
.L_7:


//--------------------- .nv.info.triton_poi_fused_add_3 --------------------------
	.section	.nv.info.triton_poi_fused_add_3,"",@"SHT_CUDA_INFO"
	.sectionflags	@""
	.align	4


	//----- nvinfo : EIATTR_CUDA_API_VERSION
	.align		4
        /*0000*/ 	.byte	0x04, 0x37
        /*0002*/ 	.short	(.L_9 - .L_8)
.L_8:
        /*0004*/ 	.word	0x0000007c


	//----- nvinfo : EIATTR_KPARAM_INFO
	.align		4
.L_9:
        /*0008*/ 	.byte	0x04, 0x17
        /*000a*/ 	.short	(.L_11 - .L_10)
.L_10:
        /*000c*/ 	.word	0x00000000
        /*0010*/ 	.short	0x0003
        /*0012*/ 	.short	0x0018
        /*0014*/ 	.byte	0x00, 0xf0, 0x11, 0x00


	//----- nvinfo : EIATTR_KPARAM_INFO
	.align		4
.L_11:
        /*0018*/ 	.byte	0x04, 0x17
        /*001a*/ 	.short	(.L_13 - .L_12)
.L_12:
        /*001c*/ 	.word	0x00000000
        /*0020*/ 	.short	0x0002
        /*0022*/ 	.short	0x0010
        /*0024*/ 	.byte	0x00, 0xf4, 0x21, 0x00


	//----- nvinfo : EIATTR_KPARAM_INFO
	.align		4
.L_13:
        /*0028*/ 	.byte	0x04, 0x17
        /*002a*/ 	.short	(.L_15 - .L_14)
.L_14:
        /*002c*/ 	.word	0x00000000
        /*0030*/ 	.short	0x0001
        /*0032*/ 	.short	0x0008
        /*0034*/ 	.byte	0x00, 0xf4, 0x21, 0x00


	//----- nvinfo : EIATTR_KPARAM_INFO
	.align		4
.L_15:
        /*0038*/ 	.byte	0x04, 0x17
        /*003a*/ 	.short	(.L_17 - .L_16)
.L_16:
        /*003c*/ 	.word	0x00000000
        /*0040*/ 	.short	0x0000
        /*0042*/ 	.short	0x0000
        /*0044*/ 	.byte	0x00, 0xf4, 0x21, 0x00


	//----- nvinfo : EIATTR_SPARSE_MMA_MASK
	.align		4
.L_17:
        /*0048*/ 	.byte	0x03, 0x50
        /*004a*/ 	.short	0x0000


	//----- nvinfo : EIATTR_MAXREG_COUNT
	.align		4
        /*004c*/ 	.byte	0x03, 0x1b
        /*004e*/ 	.short	0x00ff


	//----- nvinfo : EIATTR_EXIT_INSTR_OFFSETS
	.align		4
        /*0050*/ 	.byte	0x04, 0x1c
        /*0052*/ 	.short	(.L_19 - .L_18)


	//   ....[0]....
.L_18:
        /*0054*/ 	.word	0x000001a0


	//   ....[1]....
        /*0058*/ 	.word	0x000001c0


	//----- nvinfo : EIATTR_REQNTID
	.align		4
.L_19:
        /*005c*/ 	.byte	0x04, 0x10
        /*005e*/ 	.short	(.L_21 - .L_20)
.L_20:
        /*0060*/ 	.word	0x00000080
        /*0064*/ 	.word	0x00000001
        /*0068*/ 	.word	0x00000001


	//----- nvinfo : EIATTR_CBANK_PARAM_SIZE
	.align		4
.L_21:
        /*006c*/ 	.byte	0x03, 0x19
        /*006e*/ 	.short	0x001c


	//----- nvinfo : EIATTR_PARAM_CBANK
	.align		4
        /*0070*/ 	.byte	0x04, 0x0a
        /*0072*/ 	.short	(.L_23 - .L_22)
	.align		4
.L_22:
        /*0074*/ 	.word	index@(.nv.constant0.triton_poi_fused_add_3)
        /*0078*/ 	.short	0x0210
        /*007a*/ 	.short	0x001c


	//----- nvinfo : EIATTR_SW_WAR
	.align		4
.L_23:
        /*007c*/ 	.byte	0x04, 0x36
        /*007e*/ 	.short	(.L_25 - .L_24)
.L_24:
        /*0080*/ 	.word	0x00000008
.L_25:


//--------------------- .nv.callgraph             --------------------------
	.section	.nv.callgraph,"",@"SHT_CUDA_CALLGRAPH"
	.align	4
	.sectionentsize	8
	.align		4
        /*0000*/ 	.word	0x00000000
	.align		4
        /*0004*/ 	.word	0xffffffff
	.align		4
        /*0008*/ 	.word	0x00000000
	.align		4
        /*000c*/ 	.word	0xfffffffe
	.align		4
        /*0010*/ 	.word	0x00000000
	.align		4
        /*0014*/ 	.word	0xfffffffd
	.align		4
        /*0018*/ 	.word	0x00000000
	.align		4
        /*001c*/ 	.word	0xfffffffc


//--------------------- .text.triton_poi_fused_add_3 --------------------------
	.section	.text.triton_poi_fused_add_3,"ax",@progbits
	.align	128
        .global         triton_poi_fused_add_3
        .type           triton_poi_fused_add_3,@function
        .size           triton_poi_fused_add_3,(.L_x_1 - triton_poi_fused_add_3)
        .other          triton_poi_fused_add_3,@"STO_CUDA_ENTRY STV_DEFAULT"
triton_poi_fused_add_3:
.text.triton_poi_fused_add_3:
[----:B------:R-:W0:Y:S02]  /*0000*/  LDC R1, c[0x0][0x28] ;  /* 0x00000a00ff017b82 */ /* 0x000e240000000800 */
[----:B------:R-:W1:Y:S01]  /*0010*/  S2R R0, SR_TID.X ;  /* 0x0000000000007919 */ /* 0x000e620000002100 */
[----:B------:R-:W2:Y:S01]  /*0020*/  LDC.64 R4, c[0x0][0x218] ;  /* 0x00008600ff047b82 */ /* 0x000ea20000000a00 */
[----:B------:R-:W-:Y:S01]  /*0030*/  ULDC.64 UR4, c[0x0][0x208] ;  /* 0x0000820000047ab9 */ /* 0x000fe20000000a00 */
[----:B------:R-:W3:Y:S06]  /*0040*/  S2R R9, SR_CTAID.X ;  /* 0x0000000000097919 */ /* 0x000eec0000002500 */
[----:B------:R-:W4:Y:S08]  /*0050*/  LDC.64 R2, c[0x0][0x210] ;  /* 0x00008400ff027b82 */ /* 0x000f300000000a00 */
[----:B------:R-:W5:Y:S01]  /*0060*/  LDC.64 R6, c[0x0][0x220] ;  /* 0x00008800ff067b82 */ /* 0x000f620000000a00 */
[----:B-1----:R-:W-:-:S02]  /*0070*/  LOP3.LUT R0, R0, 0x7f, RZ, 0xc0, !PT ;  /* 0x0000007f00007812 */ /* 0x002fc400078ec0ff */
[----:B---3--:R-:W-:-:S03]  /*0080*/  SHF.R.S32.HI R8, RZ, 0x18, R9 ;  /* 0x00000018ff087819 */ /* 0x008fc60000011409 */
[----:B------:R-:W-:Y:S01]  /*0090*/  IMAD R9, R9, 0x80, R0 ;  /* 0x0000008009097824 */ /* 0x000fe200078e0200 */
[----:B------:R-:W-:-:S03]  /*00a0*/  SGXT R0, R8, 0x1 ;  /* 0x000000010800781a */ /* 0x000fc60000000200 */
[C---:B----4-:R-:W-:Y:S01]  /*00b0*/  IMAD.WIDE R2, R9.reuse, 0x4, R2 ;  /* 0x0000000409027825 */ /* 0x050fe200078e0202 */
[----:B------:R-:W-:Y:S02]  /*00c0*/  ISETP.GE.AND P0, PT, R9, 0x100, PT ;  /* 0x000001000900780c */ /* 0x000fe40003f06270 */
[----:B------:R-:W-:-:S04]  /*00d0*/  LEA.HI R0, R0, R9, RZ, 0x2 ;  /* 0x0000000900007211 */ /* 0x000fc800078f10ff */
[----:B------:R-:W-:-:S04]  /*00e0*/  LOP3.LUT R0, R0, 0xfffffffc, RZ, 0xc0, !PT ;  /* 0xfffffffc00007812 */ /* 0x000fc800078ec0ff */
[----:B------:R-:W-:Y:S01]  /*00f0*/  IADD3 R11, R9, -R0, RZ ;  /* 0x80000000090b7210 */ /* 0x000fe20007ffe0ff */
[----:B------:R-:W-:-:S04]  /*0100*/  HFMA2.MMA R0, -RZ, RZ, 0, 0 ;  /* 0x00000000ff007435 */ /* 0x000fc800000001ff */
[----:B--2---:R-:W-:-:S04]  /*0110*/  IMAD.WIDE R4, R11, 0x4, R4 ;  /* 0x000000040b047825 */ /* 0x004fc800078e0204 */
[----:B------:R-:W-:Y:S02]  /*0120*/  IMAD.MOV.U32 R11, RZ, RZ, RZ ;  /* 0x000000ffff0b7224 */ /* 0x000fe400078e00ff */
[----:B------:R-:W-:Y:S01]  /*0130*/  IMAD.MOV.U32 R8, RZ, RZ, RZ ;  /* 0x000000ffff087224 */ /* 0x000fe200078e00ff */
[----:B------:R-:W2:Y:S01]  /*0140*/  @!P0 LDG.E R0, desc[UR4][R2.64] ;  /* 0x0000000402008981 */ /* 0x000ea2000c1e1900 */
[----:B-----5:R-:W-:-:S03]  /*0150*/  IMAD.WIDE R6, R9, 0x4, R6 ;  /* 0x0000000409067825 */ /* 0x020fc600078e0206 */
[----:B------:R-:W2:Y:S04]  /*0160*/  @!P0 LDG.E.EL R11, desc[UR4][R4.64] ;  /* 0x00000004040b8981 */ /* 0x000ea8000c2e1900 */
[----:B------:R-:W3:Y:S01]  /*0170*/  @!P0 LDG.E R8, desc[UR4][R6.64] ;  /* 0x0000000406088981 */ /* 0x000ee2000c1e1900 */
[----:B--2---:R-:W-:-:S04]  /*0180*/  FADD R11, R11, R0 ;  /* 0x000000000b0b7221 */ /* 0x004fc80000000000 */
[----:B---3--:R-:W-:Y:S01]  /*0190*/  FADD R11, R11, R8 ;  /* 0x000000080b0b7221 */ /* 0x008fe20000000000 */
[----:B------:R-:W-:Y:S06]  /*01a0*/  @P0 EXIT ;  /* 0x000000000000094d */ /* 0x000fec0003800000 */
[----:B------:R-:W-:Y:S01]  /*01b0*/  STG.E desc[UR4][R2.64], R11 ;  /* 0x0000000b02007986 */ /* 0x000fe2000c101904 */
[----:B------:R-:W-:Y:S05]  /*01c0*/  EXIT ;  /* 0x000000000000794d */ /* 0x000fea0003800000 */
.L_x_0:
[----:B------:R-:W-:-:S00]  /*01d0*/  BRA `(.L_x_0) ;  /* 0xfffffffc00fc7947 */ /* 0x000fc0000383ffff */
[----:B------:R-:W-:-:S00]  /*01e0*/  NOP ;  /* 0x0000000000007918 */ /* 0x000fc00000000000 */
        /* <DEDUP_REMOVED lines=9> */
.L_x_1:


//--------------------- .nv.constant0.triton_poi_fused_add_3 --------------------------
	.section	.nv.constant0.triton_poi_fused_add_3,"a",@progbits
	.sectionflags	@""
	.align	4
.nv.constant0.triton_poi_fused_add_3:
	.zero		556
